//
// Generated by NVIDIA NVVM Compiler
//
// Compiler Build ID: CL-36424714
// Cuda compilation tools, release 13.0, V13.0.88
// Based on NVVM 20.0.0
//

.version 9.0
.target sm_100
.address_size 64

	// .globl	_Z20nested_branch_kernelPfPKfi

.visible .entry _Z20nested_branch_kernelPfPKfi(
	.param .u64 .ptr .align 1 _Z20nested_branch_kernelPfPKfi_param_0,
	.param .u64 .ptr .align 1 _Z20nested_branch_kernelPfPKfi_param_1,
	.param .u32 _Z20nested_branch_kernelPfPKfi_param_2
)
{
	.reg .pred 	%p<5>;
	.reg .b32 	%r<11>;
	.reg .b32 	%f<14>;
	.reg .b64 	%rd<9>;

	ld.param.u64 	%rd1, [_Z20nested_branch_kernelPfPKfi_param_0];
	ld.param.u64 	%rd2, [_Z20nested_branch_kernelPfPKfi_param_1];
	cvta.to.global.u64 	%rd3, %rd2;
	mov.u32 	%r5, %ctaid.x;
	mov.u32 	%r6, %ntid.x;
	mov.u32 	%r1, %tid.x;
	mad.lo.s32 	%r2, %r5, %r6, %r1;
	mul.wide.s32 	%rd4, %r2, 4;
	add.s64 	%rd5, %rd3, %rd4;
	ld.global.f32 	%f1, [%rd5];
	and.b32  	%r7, %r1, 16;
	setp.eq.s32 	%p1, %r7, 0;
	@%p1 bra 	$L__BB0_4;
	and.b32  	%r8, %r1, 1;
	setp.eq.b32 	%p2, %r8, 1;
	not.pred 	%p3, %p2;
	@%p3 bra 	$L__BB0_3;
	fma.rn.f32 	%f8, %f1, 0f3F8CCCCD, 0f3E99999A;
	fma.rn.f32 	%f13, %f8, %f8, 0fC0000000;
	bra.uni 	$L__BB0_6;
$L__BB0_3:
	fma.rn.f32 	%f9, %f1, 0f3F666666, 0fBF000000;
	fma.rn.f32 	%f13, %f9, 0f3E800000, %f1;
	bra.uni 	$L__BB0_6;
$L__BB0_4:
	neg.f32 	%f13, %f1;
	mov.b32 	%r10, 0;
$L__BB0_5:
	.pragma "nounroll";
	fma.rn.f32 	%f10, %f13, 0f3F4CCCCD, 0f3F19999A;
	add.f32 	%f13, %f10, 0fBFC00000;
	add.s32 	%r10, %r10, 1;
	setp.ne.s32 	%p4, %r10, 8;
	@%p4 bra 	$L__BB0_5;
$L__BB0_6:
	cvta.to.global.u64 	%rd6, %rd1;
	fma.rn.f32 	%f11, %f13, 0f3F000000, 0f3F800000;
	add.s64 	%rd8, %rd6, %rd4;
	st.global.f32 	[%rd8], %f11;
	ret;

}


// ===== COMPILED SASS (sm_100) =====

	.target	sm_100

	.elftype	@"ET_EXEC"


//--------------------- .note.nv.tkinfo           --------------------------
	.section	.note.nv.tkinfo,"",@"SHT_NOTE"
	.sectionflags	@"SHF_NOTE_NV_TKINFO"
	.tkinfo
        /*0018*/ 	.word	0x00000002
        /*0030*/ 	.string	""
        /*0030*/ 	.string	"ptxas"
        /*0030*/ 	.string	"Cuda compilation tools, release 13.0, V13.0.88"
        /*0030*/ 	.string	"Build cuda_13.0.r13.0/compiler.36424714_0"
        /*0030*/ 	.string	"-arch sm_100 -m 64 "



//--------------------- .note.nv.cuinfo           --------------------------
	.section	.note.nv.cuinfo,"",@"SHT_NOTE"
	.sectionflags	@"SHF_NOTE_NV_CUINFO"
        /*0018*/ 	.short	0x0002
        /*001a*/ 	.short	0x0064
        /*001c*/ 	.short	0x0082
	.zero		2


//--------------------- .nv.info                  --------------------------
	.section	.nv.info,"",@"SHT_CUDA_INFO"
	.align	4


	//----- nvinfo : EIATTR_REGCOUNT
	.align		4
        /*0000*/ 	.byte	0x04, 0x2f
        /*0002*/ 	.short	(.L_1 - .L_0)
	.align		4
.L_0:
        /*0004*/ 	.word	index@(_Z20nested_branch_kernelPfPKfi)
        /*0008*/ 	.word	0x0000000a


	//----- nvinfo : EIATTR_FRAME_SIZE
	.align		4
.L_1:
        /*000c*/ 	.byte	0x04, 0x11
        /*000e*/ 	.short	(.L_3 - .L_2)
	.align		4
.L_2:
        /*0010*/ 	.word	index@(_Z20nested_branch_kernelPfPKfi)
        /*0014*/ 	.word	0x00000000


	//----- nvinfo : EIATTR_MIN_STACK_SIZE
	.align		4
.L_3:
        /*0018*/ 	.byte	0x04, 0x12
        /*001a*/ 	.short	(.L_5 - .L_4)
	.align		4
.L_4:
        /*001c*/ 	.word	index@(_Z20nested_branch_kernelPfPKfi)
        /*0020*/ 	.word	0x00000000
.L_5:


//--------------------- .nv.compat                --------------------------
	.section	.nv.compat,"",@"SHT_CUDA_COMPAT_INFO"
	.align	4
        /*0000*/ 	.byte	0x02, 0x09, 0x00, 0x00, 0x02, 0x02, 0x01, 0x00, 0x02, 0x05, 0x05, 0x00, 0x03, 0x07, 0x01, 0x01
        /*0010*/ 	.byte	0x02, 0x03, 0x00, 0x00, 0x02, 0x06, 0x01, 0x00, 0x04, 0x0b, 0x08, 0x00, 0x09, 0x00, 0x00, 0x00
        /*0020*/ 	.byte	0x00, 0x00, 0x00, 0x00


//--------------------- .nv.info._Z20nested_branch_kernelPfPKfi --------------------------
	.section	.nv.info._Z20nested_branch_kernelPfPKfi,"",@"SHT_CUDA_INFO"
	.sectionflags	@""
	.align	4


	//----- nvinfo : EIATTR_CUDA_API_VERSION
	.align		4
        /*0000*/ 	.byte	0x04, 0x37
        /*0002*/ 	.short	(.L_7 - .L_6)
.L_6:
        /*0004*/ 	.word	0x00000082


	//----- nvinfo : EIATTR_KPARAM_INFO
	.align		4
.L_7:
        /*0008*/ 	.byte	0x04, 0x17
        /*000a*/ 	.short	(.L_9 - .L_8)
.L_8:
        /*000c*/ 	.word	0x00000000
        /*0010*/ 	.short	0x0002
        /*0012*/ 	.short	0x0010
        /*0014*/ 	.byte	0x00, 0xf0, 0x11, 0x00


	//----- nvinfo : EIATTR_KPARAM_INFO
	.align		4
.L_9:
        /*0018*/ 	.byte	0x04, 0x17
        /*001a*/ 	.short	(.L_11 - .L_10)
.L_10:
        /*001c*/ 	.word	0x00000000
        /*0020*/ 	.short	0x0001
        /*0022*/ 	.short	0x0008
        /*0024*/ 	.byte	0x00, 0xf5, 0x21, 0x00


	//----- nvinfo : EIATTR_KPARAM_INFO
	.align		4
.L_11:
        /*0028*/ 	.byte	0x04, 0x17
        /*002a*/ 	.short	(.L_13 - .L_12)
.L_12:
        /*002c*/ 	.word	0x00000000
        /*0030*/ 	.short	0x0000
        /*0032*/ 	.short	0x0000
        /*0034*/ 	.byte	0x00, 0xf5, 0x21, 0x00


	//----- nvinfo : EIATTR_SPARSE_MMA_MASK
	.align		4
.L_13:
        /*0038*/ 	.byte	0x03, 0x50
        /*003a*/ 	.short	0x0000


	//----- nvinfo : EIATTR_MAXREG_COUNT
	.align		4
        /*003c*/ 	.byte	0x03, 0x1b
        /*003e*/ 	.short	0x00ff


	//----- nvinfo : EIATTR_MERCURY_ISA_VERSION
	.align		4
        /*0040*/ 	.byte	0x03, 0x5f
        /*0042*/ 	.short	0x0101


	//----- nvinfo : EIATTR_VRC_CTA_INIT_COUNT
	.align		4
        /*0044*/ 	.byte	0x02, 0x4a
	.zero		1
	.zero		1


	//----- nvinfo : EIATTR_EXIT_INSTR_OFFSETS
	.align		4
        /*0048*/ 	.byte	0x04, 0x1c
        /*004a*/ 	.short	(.L_15 - .L_14)


	//   ....[0]....
.L_14:
        /*004c*/ 	.word	0x00000230


	//----- nvinfo : EIATTR_CRS_STACK_SIZE
	.align		4
.L_15:
        /*0050*/ 	.byte	0x04, 0x1e
        /*0052*/ 	.short	(.L_17 - .L_16)
.L_16:
        /*0054*/ 	.word	0x00000000


	//----- nvinfo : EIATTR_CBANK_PARAM_SIZE
	.align		4
.L_17:
        /*0058*/ 	.byte	0x03, 0x19
        /*005a*/ 	.short	0x0014


	//----- nvinfo : EIATTR_PARAM_CBANK
	.align		4
        /*005c*/ 	.byte	0x04, 0x0a
        /*005e*/ 	.short	(.L_19 - .L_18)
	.align		4
.L_18:
        /*0060*/ 	.word	index@(.nv.constant0._Z20nested_branch_kernelPfPKfi)
        /*0064*/ 	.short	0x0380
        /*0066*/ 	.short	0x0014


	//----- nvinfo : EIATTR_SW_WAR
	.align		4
.L_19:
        /*0068*/ 	.byte	0x04, 0x36
        /*006a*/ 	.short	(.L_21 - .L_20)
.L_20:
        /*006c*/ 	.word	0x00000008
.L_21:


//--------------------- .nv.callgraph             --------------------------
	.section	.nv.callgraph,"",@"SHT_CUDA_CALLGRAPH"
	.align	4
	.sectionentsize	8
	.align		4
        /*0000*/ 	.word	0x00000000
	.align		4
        /*0004*/ 	.word	0xffffffff
	.align		4
        /*0008*/ 	.word	0x00000000
	.align		4
        /*000c*/ 	.word	0xfffffffe
	.align		4
        /*0010*/ 	.word	0x00000000
	.align		4
        /*0014*/ 	.word	0xfffffffd
	.align		4
        /*0018*/ 	.word	0x00000000
	.align		4
        /*001c*/ 	.word	0xfffffffc


//--------------------- .text._Z20nested_branch_kernelPfPKfi --------------------------
	.section	.text._Z20nested_branch_kernelPfPKfi,"ax",@progbits
	.align	128
        .global         _Z20nested_branch_kernelPfPKfi
        .type           _Z20nested_branch_kernelPfPKfi,@function
        .size           _Z20nested_branch_kernelPfPKfi,(.L_x_5 - _Z20nested_branch_kernelPfPKfi)
        .other          _Z20nested_branch_kernelPfPKfi,@"STO_CUDA_ENTRY STV_DEFAULT"
_Z20nested_branch_kernelPfPKfi:
.text._Z20nested_branch_kernelPfPKfi:
[----:B------:R-:W-:Y:S01]  /*0000*/  LDC R1, c[0x0][0x37c] ;  /* 0x0000df00ff017b82 */ /* 0x000fe20000000800 */
[----:B------:R-:W0:Y:S07]  /*0010*/  S2R R0, SR_TID.X ;  /* 0x0000000000007919 */ /* 0x000e2e0000002100 */
[----:B------:R-:W0:Y:S01]  /*0020*/  S2UR UR4, SR_CTAID.X ;  /* 0x00000000000479c3 */ /* 0x000e220000002500 */
[----:B------:R-:W1:Y:S07]  /*0030*/  LDCU.64 UR6, c[0x0][0x358] ;  /* 0x00006b00ff0677ac */ /* 0x000e6e0008000a00 */
[----:B------:R-:W0:Y:S08]  /*0040*/  LDC R5, c[0x0][0x360] ;  /* 0x0000d800ff057b82 */ /* 0x000e300000000800 */
[----:B------:R-:W2:Y:S01]  /*0050*/  LDC.64 R2, c[0x0][0x388] ;  /* 0x0000e200ff027b82 */ /* 0x000ea20000000a00 */
[----:B0-----:R-:W-:-:S04]  /*0060*/  IMAD R5, R5, UR4, R0 ;  /* 0x0000000405057c24 */ /* 0x001fc8000f8e0200 */
[----:B--2---:R-:W-:-:S06]  /*0070*/  IMAD.WIDE R2, R5, 0x4, R2 ;  /* 0x0000000405027825 */ /* 0x004fcc00078e0202 */
[----:B-1----:R0:W5:Y:S01]  /*0080*/  LDG.E R2, desc[UR6][R2.64] ;  /* 0x0000000602027981 */ /* 0x002162000c1e1900 */
[----:B------:R-:W-:Y:S01]  /*0090*/  LOP3.LUT P0, RZ, R0, 0x10, RZ, 0xc0, !PT ;  /* 0x0000001000ff7812 */ /* 0x000fe2000780c0ff */
[----:B------:R-:W-:-:S12]  /*00a0*/  BSSY.RECONVERGENT B0, `(.L_x_0) ;  /* 0x0000013000007945 */ /* 0x000fd80003800200 */
[----:B0-----:R-:W-:Y:S05]  /*00b0*/  @!P0 BRA `(.L_x_1) ;  /* 0x0000000000248947 */ /* 0x001fea0003800000 */
[----:B------:R-:W-:-:S04]  /*00c0*/  LOP3.LUT R0, R0, 0x1, RZ, 0xc0, !PT ;  /* 0x0000000100007812 */ /* 0x000fc800078ec0ff */
[----:B------:R-:W-:-:S13]  /*00d0*/  ISETP.NE.U32.AND P0, PT, R0, 0x1, PT ;  /* 0x000000010000780c */ /* 0x000fda0003f05070 */
[----:B------:R-:W-:Y:S02]  /*00e0*/  @!P0 MOV R3, 0x3f8ccccd ;  /* 0x3f8ccccd00038802 */ /* 0x000fe40000000f00 */
[----:B------:R-:W-:-:S03]  /*00f0*/  @P0 MOV R7, 0x3f666666 ;  /* 0x3f66666600070802 */ /* 0x000fc60000000f00 */
[C---:B-----5:R-:W-:Y:S02]  /*0100*/  @!P0 FFMA R0, R2.reuse, R3, 0.30000001192092895508 ;  /* 0x3e99999a02008423 */ /* 0x060fe40000000003 */
[----:B------:R-:W-:Y:S02]  /*0110*/  @P0 FFMA R3, R2, R7, -0.5 ;  /* 0xbf00000002030423 */ /* 0x000fe40000000007 */
[----:B------:R-:W-:Y:S02]  /*0120*/  @!P0 FFMA R0, R0, R0, -2 ;  /* 0xc000000000008423 */ /* 0x000fe40000000000 */
[----:B------:R-:W-:Y:S01]  /*0130*/  @P0 FFMA R0, R3, 0.25, R2 ;  /* 0x3e80000003000823 */ /* 0x000fe20000000002 */
[----:B------:R-:W-:Y:S06]  /*0140*/  BRA `(.L_x_2) ;  /* 0x0000000000207947 */ /* 0x000fec0003800000 */
.L_x_1:
[----:B------:R-:W-:Y:S02]  /*0150*/  HFMA2 R3, -RZ, RZ, 1.82421875, -19.203125 ;  /* 0x3f4ccccdff037431 */ /* 0x000fe400000001ff */
[----:B-----5:R-:W-:Y:S01]  /*0160*/  FADD R0, -R2, -RZ ;  /* 0x800000ff02007221 */ /* 0x020fe20000000100 */
[----:B------:R-:W-:-:S06]  /*0170*/  UMOV UR4, URZ ;  /* 0x000000ff00047c82 */ /* 0x000fcc0008000000 */
.L_x_3:
[----:B------:R-:W-:Y:S01]  /*0180*/  UIADD3 UR4, UPT, UPT, UR4, 0x1, URZ ;  /* 0x0000000104047890 */ /* 0x000fe2000fffe0ff */
[----:B------:R-:W-:-:S03]  /*0190*/  FFMA R0, R0, R3, 0.60000002384185791016 ;  /* 0x3f19999a00007423 */ /* 0x000fc60000000003 */
[----:B------:R-:W-:Y:S01]  /*01a0*/  UISETP.NE.AND UP0, UPT, UR4, 0x8, UPT ;  /* 0x000000080400788c */ /* 0x000fe2000bf05270 */
[----:B------:R-:W-:-:S08]  /*01b0*/  FADD R0, R0, -1.5 ;  /* 0xbfc0000000007421 */ /* 0x000fd00000000000 */
[----:B------:R-:W-:Y:S05]  /*01c0*/  BRA.U UP0, `(.L_x_3) ;  /* 0xfffffffd00ec7547 */ /* 0x000fea000b83ffff */
.L_x_2:
[----:B------:R-:W-:Y:S05]  /*01d0*/  BSYNC.RECONVERGENT B0 ;  /* 0x0000000000007941 */ /* 0x000fea0003800200 */
.L_x_0:
[----:B------:R-:W0:Y:S01]  /*01e0*/  LDC.64 R2, c[0x0][0x380] ;  /* 0x0000e000ff027b82 */ /* 0x000e220000000a00 */
[----:B------:R-:W-:-:S05]  /*01f0*/  HFMA2 R7, -RZ, RZ, 1.75, 0 ;  /* 0x3f000000ff077431 */ /* 0x000fca00000001ff */
[----:B------:R-:W-:Y:S01]  /*0200*/  FFMA R7, R0, R7, 1 ;  /* 0x3f80000000077423 */ /* 0x000fe20000000007 */
[----:B0-----:R-:W-:-:S05]  /*0210*/  IMAD.WIDE R2, R5, 0x4, R2 ;  /* 0x0000000405027825 */ /* 0x001fca00078e0202 */
[----:B------:R-:W-:Y:S01]  /*0220*/  STG.E desc[UR6][R2.64], R7 ;  /* 0x0000000702007986 */ /* 0x000fe2000c101906 */
[----:B------:R-:W-:Y:S05]  /*0230*/  EXIT ;  /* 0x000000000000794d */ /* 0x000fea0003800000 */
.L_x_4:
[----:B------:R-:W-:-:S00]  /*0240*/  BRA `(.L_x_4) ;  /* 0xfffffffc00fc7947 */ /* 0x000fc0000383ffff */
[----:B------:R-:W-:-:S00]  /*0250*/  NOP ;  /* 0x0000000000007918 */ /* 0x000fc00000000000 */
        /* <DEDUP_REMOVED lines=10> */
.L_x_5:


//--------------------- .nv.shared.reserved.0     --------------------------
	.section	.nv.shared.reserved.0,"aw",@nobits
	.weak		__nv_reservedSMEM_offset_0_alias
	.size		__nv_reservedSMEM_offset_0_alias, 0, 64
	.other		__nv_reservedSMEM_offset_0_alias,@"STO_CUDA_RESERVED_SHARED STV_DEFAULT"
__nv_reservedSMEM_offset_0_alias:
	.zero		0
	.zero		64


//--------------------- .nv.constant0._Z20nested_branch_kernelPfPKfi --------------------------
	.section	.nv.constant0._Z20nested_branch_kernelPfPKfi,"a",@progbits
	.sectionflags	@""
	.align	4
.nv.constant0._Z20nested_branch_kernelPfPKfi:
	.zero		916


//--------------------- SYMBOLS --------------------------

	.type		.nv.reservedSmem.offset0,@object
	.size		.nv.reservedSmem.offset0,0x4
